//
// Generated by NVIDIA NVVM Compiler
//
// Compiler Build ID: CL-36424714
// Cuda compilation tools, release 13.0, V13.0.88
// Based on NVVM 20.0.0
//

.version 9.0
.target sm_100
.address_size 64

	// .globl	_Z11fftshift_2DPf

.visible .entry _Z11fftshift_2DPf(
	.param .u64 .ptr .align 1 _Z11fftshift_2DPf_param_0
)
{
	.reg .b32 	%r<14>;
	.reg .b32 	%f<5>;
	.reg .b64 	%rd<11>;

	ld.param.u64 	%rd1, [_Z11fftshift_2DPf_param_0];
	cvta.to.global.u64 	%rd2, %rd1;
	mov.u32 	%r1, %ctaid.x;
	mov.u32 	%r2, %ntid.x;
	mov.u32 	%r3, %tid.x;
	mad.lo.s32 	%r4, %r1, %r2, %r3;
	mov.u32 	%r5, %ctaid.y;
	mov.u32 	%r6, %ntid.y;
	mov.u32 	%r7, %tid.y;
	mad.lo.s32 	%r8, %r5, %r6, %r7;
	shl.b32 	%r9, %r8, 10;
	add.s32 	%r10, %r9, %r4;
	add.s32 	%r11, %r10, 524800;
	mul.wide.u32 	%rd3, %r10, 4;
	add.s64 	%rd4, %rd2, %rd3;
	ld.global.f32 	%f1, [%rd4];
	mul.wide.u32 	%rd5, %r11, 4;
	add.s64 	%rd6, %rd2, %rd5;
	ld.global.f32 	%f2, [%rd6];
	st.global.f32 	[%rd4], %f2;
	st.global.f32 	[%rd6], %f1;
	add.s32 	%r12, %r10, 512;
	add.s32 	%r13, %r10, 524288;
	mul.wide.u32 	%rd7, %r12, 4;
	add.s64 	%rd8, %rd2, %rd7;
	ld.global.f32 	%f3, [%rd8];
	mul.wide.u32 	%rd9, %r13, 4;
	add.s64 	%rd10, %rd2, %rd9;
	ld.global.f32 	%f4, [%rd10];
	st.global.f32 	[%rd8], %f4;
	st.global.f32 	[%rd10], %f3;
	ret;

}
	// .globl	_Z9CharMakerPfPh
.visible .entry _Z9CharMakerPfPh(
	.param .u64 .ptr .align 1 _Z9CharMakerPfPh_param_0,
	.param .u64 .ptr .align 1 _Z9CharMakerPfPh_param_1
)
{
	.reg .b32 	%r<12>;
	.reg .b32 	%f<2>;
	.reg .b64 	%rd<9>;

	ld.param.u64 	%rd1, [_Z9CharMakerPfPh_param_0];
	ld.param.u64 	%rd2, [_Z9CharMakerPfPh_param_1];
	cvta.to.global.u64 	%rd3, %rd2;
	cvta.to.global.u64 	%rd4, %rd1;
	mov.u32 	%r1, %ctaid.x;
	mov.u32 	%r2, %ntid.x;
	mov.u32 	%r3, %tid.x;
	mad.lo.s32 	%r4, %r1, %r2, %r3;
	mov.u32 	%r5, %ctaid.y;
	mov.u32 	%r6, %ntid.y;
	mov.u32 	%r7, %tid.y;
	mad.lo.s32 	%r8, %r5, %r6, %r7;
	shl.b32 	%r9, %r8, 10;
	add.s32 	%r10, %r4, %r9;
	cvt.u64.u32 	%rd5, %r10;
	mul.wide.u32 	%rd6, %r10, 4;
	add.s64 	%rd7, %rd4, %rd6;
	ld.global.f32 	%f1, [%rd7];
	cvt.rzi.u32.f32 	%r11, %f1;
	add.s64 	%rd8, %rd3, %rd5;
	st.global.u8 	[%rd8], %r11;
	ret;

}


// ===== COMPILED SASS (sm_100) =====

	.target	sm_100

	.elftype	@"ET_EXEC"


//--------------------- .note.nv.tkinfo           --------------------------
	.section	.note.nv.tkinfo,"",@"SHT_NOTE"
	.sectionflags	@"SHF_NOTE_NV_TKINFO"
	.tkinfo
        /*0018*/ 	.word	0x00000002
        /*0030*/ 	.string	""
        /*0030*/ 	.string	"ptxas"
        /*0030*/ 	.string	"Cuda compilation tools, release 13.0, V13.0.88"
        /*0030*/ 	.string	"Build cuda_13.0.r13.0/compiler.36424714_0"
        /*0030*/ 	.string	"-arch sm_100 -m 64 "



//--------------------- .note.nv.cuinfo           --------------------------
	.section	.note.nv.cuinfo,"",@"SHT_NOTE"
	.sectionflags	@"SHF_NOTE_NV_CUINFO"
        /*0018*/ 	.short	0x0002
        /*001a*/ 	.short	0x0064
        /*001c*/ 	.short	0x0082
	.zero		2


//--------------------- .nv.info                  --------------------------
	.section	.nv.info,"",@"SHT_CUDA_INFO"
	.align	4


	//----- nvinfo : EIATTR_REGCOUNT
	.align		4
        /*0000*/ 	.byte	0x04, 0x2f
        /*0002*/ 	.short	(.L_1 - .L_0)
	.align		4
.L_0:
        /*0004*/ 	.word	index@(_Z11fftshift_2DPf)
        /*0008*/ 	.word	0x00000014


	//----- nvinfo : EIATTR_FRAME_SIZE
	.align		4
.L_1:
        /*000c*/ 	.byte	0x04, 0x11
        /*000e*/ 	.short	(.L_3 - .L_2)
	.align		4
.L_2:
        /*0010*/ 	.word	index@(_Z11fftshift_2DPf)
        /*0014*/ 	.word	0x00000000


	//----- nvinfo : EIATTR_REGCOUNT
	.align		4
.L_3:
        /*0018*/ 	.byte	0x04, 0x2f
        /*001a*/ 	.short	(.L_5 - .L_4)
	.align		4
.L_4:
        /*001c*/ 	.word	index@(_Z9CharMakerPfPh)
        /*0020*/ 	.word	0x0000000a


	//----- nvinfo : EIATTR_FRAME_SIZE
	.align		4
.L_5:
        /*0024*/ 	.byte	0x04, 0x11
        /*0026*/ 	.short	(.L_7 - .L_6)
	.align		4
.L_6:
        /*0028*/ 	.word	index@(_Z9CharMakerPfPh)
        /*002c*/ 	.word	0x00000000


	//----- nvinfo : EIATTR_MIN_STACK_SIZE
	.align		4
.L_7:
        /*0030*/ 	.byte	0x04, 0x12
        /*0032*/ 	.short	(.L_9 - .L_8)
	.align		4
.L_8:
        /*0034*/ 	.word	index@(_Z9CharMakerPfPh)
        /*0038*/ 	.word	0x00000000


	//----- nvinfo : EIATTR_MIN_STACK_SIZE
	.align		4
.L_9:
        /*003c*/ 	.byte	0x04, 0x12
        /*003e*/ 	.short	(.L_11 - .L_10)
	.align		4
.L_10:
        /*0040*/ 	.word	index@(_Z11fftshift_2DPf)
        /*0044*/ 	.word	0x00000000
.L_11:


//--------------------- .nv.compat                --------------------------
	.section	.nv.compat,"",@"SHT_CUDA_COMPAT_INFO"
	.align	4
        /*0000*/ 	.byte	0x02, 0x09, 0x00, 0x00, 0x02, 0x02, 0x01, 0x00, 0x02, 0x05, 0x05, 0x00, 0x03, 0x07, 0x01, 0x01
        /*0010*/ 	.byte	0x02, 0x03, 0x00, 0x00, 0x02, 0x06, 0x01, 0x00, 0x04, 0x0b, 0x08, 0x00, 0x09, 0x00, 0x00, 0x00
        /*0020*/ 	.byte	0x00, 0x00, 0x00, 0x00


//--------------------- .nv.info._Z9CharMakerPfPh --------------------------
	.section	.nv.info._Z9CharMakerPfPh,"",@"SHT_CUDA_INFO"
	.sectionflags	@""
	.align	4


	//----- nvinfo : EIATTR_CUDA_API_VERSION
	.align		4
        /*0000*/ 	.byte	0x04, 0x37
        /*0002*/ 	.short	(.L_13 - .L_12)
.L_12:
        /*0004*/ 	.word	0x00000082


	//----- nvinfo : EIATTR_KPARAM_INFO
	.align		4
.L_13:
        /*0008*/ 	.byte	0x04, 0x17
        /*000a*/ 	.short	(.L_15 - .L_14)
.L_14:
        /*000c*/ 	.word	0x00000000
        /*0010*/ 	.short	0x0001
        /*0012*/ 	.short	0x0008
        /*0014*/ 	.byte	0x00, 0xf5, 0x21, 0x00


	//----- nvinfo : EIATTR_KPARAM_INFO
	.align		4
.L_15:
        /*0018*/ 	.byte	0x04, 0x17
        /*001a*/ 	.short	(.L_17 - .L_16)
.L_16:
        /*001c*/ 	.word	0x00000000
        /*0020*/ 	.short	0x0000
        /*0022*/ 	.short	0x0000
        /*0024*/ 	.byte	0x00, 0xf5, 0x21, 0x00


	//----- nvinfo : EIATTR_SPARSE_MMA_MASK
	.align		4
.L_17:
        /*0028*/ 	.byte	0x03, 0x50
        /*002a*/ 	.short	0x0000


	//----- nvinfo : EIATTR_MAXREG_COUNT
	.align		4
        /*002c*/ 	.byte	0x03, 0x1b
        /*002e*/ 	.short	0x00ff


	//----- nvinfo : EIATTR_MERCURY_ISA_VERSION
	.align		4
        /*0030*/ 	.byte	0x03, 0x5f
        /*0032*/ 	.short	0x0101


	//----- nvinfo : EIATTR_VRC_CTA_INIT_COUNT
	.align		4
        /*0034*/ 	.byte	0x02, 0x4a
	.zero		1
	.zero		1


	//----- nvinfo : EIATTR_EXIT_INSTR_OFFSETS
	.align		4
        /*0038*/ 	.byte	0x04, 0x1c
        /*003a*/ 	.short	(.L_19 - .L_18)


	//   ....[0]....
.L_18:
        /*003c*/ 	.word	0x00000130


	//----- nvinfo : EIATTR_CBANK_PARAM_SIZE
	.align		4
.L_19:
        /*0040*/ 	.byte	0x03, 0x19
        /*0042*/ 	.short	0x0010


	//----- nvinfo : EIATTR_PARAM_CBANK
	.align		4
        /*0044*/ 	.byte	0x04, 0x0a
        /*0046*/ 	.short	(.L_21 - .L_20)
	.align		4
.L_20:
        /*0048*/ 	.word	index@(.nv.constant0._Z9CharMakerPfPh)
        /*004c*/ 	.short	0x0380
        /*004e*/ 	.short	0x0010


	//----- nvinfo : EIATTR_SW_WAR
	.align		4
.L_21:
        /*0050*/ 	.byte	0x04, 0x36
        /*0052*/ 	.short	(.L_23 - .L_22)
.L_22:
        /*0054*/ 	.word	0x00000008
.L_23:


//--------------------- .nv.info._Z11fftshift_2DPf --------------------------
	.section	.nv.info._Z11fftshift_2DPf,"",@"SHT_CUDA_INFO"
	.sectionflags	@""
	.align	4


	//----- nvinfo : EIATTR_CUDA_API_VERSION
	.align		4
        /*0000*/ 	.byte	0x04, 0x37
        /*0002*/ 	.short	(.L_25 - .L_24)
.L_24:
        /*0004*/ 	.word	0x00000082


	//----- nvinfo : EIATTR_KPARAM_INFO
	.align		4
.L_25:
        /*0008*/ 	.byte	0x04, 0x17
        /*000a*/ 	.short	(.L_27 - .L_26)
.L_26:
        /*000c*/ 	.word	0x00000000
        /*0010*/ 	.short	0x0000
        /*0012*/ 	.short	0x0000
        /*0014*/ 	.byte	0x00, 0xf5, 0x21, 0x00


	//----- nvinfo : EIATTR_SPARSE_MMA_MASK
	.align		4
.L_27:
        /*0018*/ 	.byte	0x03, 0x50
        /*001a*/ 	.short	0x0000


	//----- nvinfo : EIATTR_MAXREG_COUNT
	.align		4
        /*001c*/ 	.byte	0x03, 0x1b
        /*001e*/ 	.short	0x00ff


	//----- nvinfo : EIATTR_MERCURY_ISA_VERSION
	.align		4
        /*0020*/ 	.byte	0x03, 0x5f
        /*0022*/ 	.short	0x0101


	//----- nvinfo : EIATTR_VRC_CTA_INIT_COUNT
	.align		4
        /*0024*/ 	.byte	0x02, 0x4a
	.zero		1
	.zero		1


	//----- nvinfo : EIATTR_EXIT_INSTR_OFFSETS
	.align		4
        /*0028*/ 	.byte	0x04, 0x1c
        /*002a*/ 	.short	(.L_29 - .L_28)


	//   ....[0]....
.L_28:
        /*002c*/ 	.word	0x000001b0


	//----- nvinfo : EIATTR_CBANK_PARAM_SIZE
	.align		4
.L_29:
        /*0030*/ 	.byte	0x03, 0x19
        /*0032*/ 	.short	0x0008


	//----- nvinfo : EIATTR_PARAM_CBANK
	.align		4
        /*0034*/ 	.byte	0x04, 0x0a
        /*0036*/ 	.short	(.L_31 - .L_30)
	.align		4
.L_30:
        /*0038*/ 	.word	index@(.nv.constant0._Z11fftshift_2DPf)
        /*003c*/ 	.short	0x0380
        /*003e*/ 	.short	0x0008


	//----- nvinfo : EIATTR_SW_WAR
	.align		4
.L_31:
        /*0040*/ 	.byte	0x04, 0x36
        /*0042*/ 	.short	(.L_33 - .L_32)
.L_32:
        /*0044*/ 	.word	0x00000008
.L_33:


//--------------------- .nv.callgraph             --------------------------
	.section	.nv.callgraph,"",@"SHT_CUDA_CALLGRAPH"
	.align	4
	.sectionentsize	8
	.align		4
        /*0000*/ 	.word	0x00000000
	.align		4
        /*0004*/ 	.word	0xffffffff
	.align		4
        /*0008*/ 	.word	0x00000000
	.align		4
        /*000c*/ 	.word	0xfffffffe
	.align		4
        /*0010*/ 	.word	0x00000000
	.align		4
        /*0014*/ 	.word	0xfffffffd
	.align		4
        /*0018*/ 	.word	0x00000000
	.align		4
        /*001c*/ 	.word	0xfffffffc


//--------------------- .text._Z9CharMakerPfPh    --------------------------
	.section	.text._Z9CharMakerPfPh,"ax",@progbits
	.align	128
        .global         _Z9CharMakerPfPh
        .type           _Z9CharMakerPfPh,@function
        .size           _Z9CharMakerPfPh,(.L_x_2 - _Z9CharMakerPfPh)
        .other          _Z9CharMakerPfPh,@"STO_CUDA_ENTRY STV_DEFAULT"
_Z9CharMakerPfPh:
.text._Z9CharMakerPfPh:
[----:B------:R-:W-:Y:S01]  /*0000*/  LDC R1, c[0x0][0x37c] ;  /* 0x0000df00ff017b82 */ /* 0x000fe20000000800 */
[----:B------:R-:W0:Y:S07]  /*0010*/  S2R R5, SR_TID.X ;  /* 0x0000000000057919 */ /* 0x000e2e0000002100 */
[----:B------:R-:W0:Y:S01]  /*0020*/  S2UR UR6, SR_CTAID.X ;  /* 0x00000000000679c3 */ /* 0x000e220000002500 */
[----:B------:R-:W1:Y:S01]  /*0030*/  LDCU.64 UR4, c[0x0][0x358] ;  /* 0x00006b00ff0477ac */ /* 0x000e620008000a00 */
[----:B------:R-:W2:Y:S06]  /*0040*/  S2R R7, SR_TID.Y ;  /* 0x0000000000077919 */ /* 0x000eac0000002200 */
[----:B------:R-:W0:Y:S08]  /*0050*/  LDC R0, c[0x0][0x360] ;  /* 0x0000d800ff007b82 */ /* 0x000e300000000800 */
[----:B------:R-:W2:Y:S08]  /*0060*/  S2UR UR7, SR_CTAID.Y ;  /* 0x00000000000779c3 */ /* 0x000eb00000002600 */
[----:B------:R-:W2:Y:S08]  /*0070*/  LDC R4, c[0x0][0x364] ;  /* 0x0000d900ff047b82 */ /* 0x000eb00000000800 */
[----:B------:R-:W3:Y:S01]  /*0080*/  LDC.64 R2, c[0x0][0x380] ;  /* 0x0000e000ff027b82 */ /* 0x000ee20000000a00 */
[----:B0-----:R-:W-:-:S02]  /*0090*/  IMAD R0, R0, UR6, R5 ;  /* 0x0000000600007c24 */ /* 0x001fc4000f8e0205 */
[----:B--2---:R-:W-:Y:S01]  /*00a0*/  IMAD R5, R4, UR7, R7 ;  /* 0x0000000704057c24 */ /* 0x004fe2000f8e0207 */
[----:B------:R-:W0:Y:S04]  /*00b0*/  LDCU.64 UR6, c[0x0][0x388] ;  /* 0x00007100ff0677ac */ /* 0x000e280008000a00 */
[----:B------:R-:W-:-:S05]  /*00c0*/  LEA R5, R5, R0, 0xa ;  /* 0x0000000005057211 */ /* 0x000fca00078e50ff */
[----:B---3--:R-:W-:-:S06]  /*00d0*/  IMAD.WIDE.U32 R2, R5, 0x4, R2 ;  /* 0x0000000405027825 */ /* 0x008fcc00078e0002 */
[----:B-1----:R-:W2:Y:S01]  /*00e0*/  LDG.E R2, desc[UR4][R2.64] ;  /* 0x0000000402027981 */ /* 0x002ea2000c1e1900 */
[----:B0-----:R-:W-:-:S04]  /*00f0*/  IADD3 R4, P0, PT, R5, UR6, RZ ;  /* 0x0000000605047c10 */ /* 0x001fc8000ff1e0ff */
[----:B------:R-:W-:Y:S01]  /*0100*/  IADD3.X R5, PT, PT, RZ, UR7, RZ, P0, !PT ;  /* 0x00000007ff057c10 */ /* 0x000fe200087fe4ff */
[----:B--2---:R-:W0:Y:S04]  /*0110*/  F2I.U32.TRUNC.NTZ R7, R2 ;  /* 0x0000000200077305 */ /* 0x004e28000020f000 */
[----:B0-----:R-:W-:Y:S01]  /*0120*/  STG.E.U8 desc[UR4][R4.64], R7 ;  /* 0x0000000704007986 */ /* 0x001fe2000c101104 */
[----:B------:R-:W-:Y:S05]  /*0130*/  EXIT ;  /* 0x000000000000794d */ /* 0x000fea0003800000 */
.L_x_0:
[----:B------:R-:W-:-:S00]  /*0140*/  BRA `(.L_x_0) ;  /* 0xfffffffc00fc7947 */ /* 0x000fc0000383ffff */
[----:B------:R-:W-:-:S00]  /*0150*/  NOP ;  /* 0x0000000000007918 */ /* 0x000fc00000000000 */
        /* <DEDUP_REMOVED lines=10> */
.L_x_2:


//--------------------- .text._Z11fftshift_2DPf   --------------------------
	.section	.text._Z11fftshift_2DPf,"ax",@progbits
	.align	128
        .global         _Z11fftshift_2DPf
        .type           _Z11fftshift_2DPf,@function
        .size           _Z11fftshift_2DPf,(.L_x_3 - _Z11fftshift_2DPf)
        .other          _Z11fftshift_2DPf,@"STO_CUDA_ENTRY STV_DEFAULT"
_Z11fftshift_2DPf:
.text._Z11fftshift_2DPf:
[----:B------:R-:W-:Y:S01]  /*0000*/  LDC R1, c[0x0][0x37c] ;  /* 0x0000df00ff017b82 */ /* 0x000fe20000000800 */
[----:B------:R-:W0:Y:S07]  /*0010*/  S2R R5, SR_TID.X ;  /* 0x0000000000057919 */ /* 0x000e2e0000002100 */
[----:B------:R-:W0:Y:S01]  /*0020*/  S2UR UR4, SR_CTAID.X ;  /* 0x00000000000479c3 */ /* 0x000e220000002500 */
[----:B------:R-:W1:Y:S07]  /*0030*/  S2R R7, SR_TID.Y ;  /* 0x0000000000077919 */ /* 0x000e6e0000002200 */
[----:B------:R-:W0:Y:S08]  /*0040*/  LDC R0, c[0x0][0x360] ;  /* 0x0000d800ff007b82 */ /* 0x000e300000000800 */
[----:B------:R-:W1:Y:S08]  /*0050*/  S2UR UR5, SR_CTAID.Y ;  /* 0x00000000000579c3 */ /* 0x000e700000002600 */
[----:B------:R-:W1:Y:S08]  /*0060*/  LDC R4, c[0x0][0x364] ;  /* 0x0000d900ff047b82 */ /* 0x000e700000000800 */
[----:B------:R-:W2:Y:S01]  /*0070*/  LDC.64 R2, c[0x0][0x380] ;  /* 0x0000e000ff027b82 */ /* 0x000ea20000000a00 */
[----:B0-----:R-:W-:-:S02]  /*0080*/  IMAD R0, R0, UR4, R5 ;  /* 0x0000000400007c24 */ /* 0x001fc4000f8e0205 */
[----:B-1----:R-:W-:Y:S01]  /*0090*/  IMAD R5, R4, UR5, R7 ;  /* 0x0000000504057c24 */ /* 0x002fe2000f8e0207 */
[----:B------:R-:W0:Y:S04]  /*00a0*/  LDCU.64 UR4, c[0x0][0x358] ;  /* 0x00006b00ff0477ac */ /* 0x000e280008000a00 */
[----:B------:R-:W-:-:S04]  /*00b0*/  LEA R9, R5, R0, 0xa ;  /* 0x0000000005097211 */ /* 0x000fc800078e50ff */
[C---:B------:R-:W-:Y:S01]  /*00c0*/  IADD3 R7, PT, PT, R9.reuse, 0x80200, RZ ;  /* 0x0008020009077810 */ /* 0x040fe20007ffe0ff */
[----:B--2---:R-:W-:-:S04]  /*00d0*/  IMAD.WIDE.U32 R4, R9, 0x4, R2 ;  /* 0x0000000409047825 */ /* 0x004fc800078e0002 */
[----:B------:R-:W-:-:S05]  /*00e0*/  IMAD.WIDE.U32 R6, R7, 0x4, R2 ;  /* 0x0000000407067825 */ /* 0x000fca00078e0002 */
[----:B0-----:R-:W2:Y:S04]  /*00f0*/  LDG.E R13, desc[UR4][R6.64] ;  /* 0x00000004060d7981 */ /* 0x001ea8000c1e1900 */
[----:B------:R-:W3:Y:S01]  /*0100*/  LDG.E R11, desc[UR4][R4.64] ;  /* 0x00000004040b7981 */ /* 0x000ee2000c1e1900 */
[C---:B------:R-:W-:Y:S02]  /*0110*/  IADD3 R17, PT, PT, R9.reuse, 0x80000, RZ ;  /* 0x0008000009117810 */ /* 0x040fe40007ffe0ff */
[----:B------:R-:W-:-:S03]  /*0120*/  IADD3 R15, PT, PT, R9, 0x200, RZ ;  /* 0x00000200090f7810 */ /* 0x000fc60007ffe0ff */
[----:B------:R-:W-:-:S04]  /*0130*/  IMAD.WIDE.U32 R8, R17, 0x4, R2 ;  /* 0x0000000411087825 */ /* 0x000fc800078e0002 */
[----:B------:R-:W-:Y:S01]  /*0140*/  IMAD.WIDE.U32 R2, R15, 0x4, R2 ;  /* 0x000000040f027825 */ /* 0x000fe200078e0002 */
[----:B--2---:R-:W-:Y:S04]  /*0150*/  STG.E desc[UR4][R4.64], R13 ;  /* 0x0000000d04007986 */ /* 0x004fe8000c101904 */
[----:B---3--:R-:W-:Y:S04]  /*0160*/  STG.E desc[UR4][R6.64], R11 ;  /* 0x0000000b06007986 */ /* 0x008fe8000c101904 */
[----:B------:R-:W2:Y:S04]  /*0170*/  LDG.E R17, desc[UR4][R8.64] ;  /* 0x0000000408117981 */ /* 0x000ea8000c1e1900 */
[----:B------:R-:W3:Y:S04]  /*0180*/  LDG.E R15, desc[UR4][R2.64] ;  /* 0x00000004020f7981 */ /* 0x000ee8000c1e1900 */
[----:B--2---:R-:W-:Y:S04]  /*0190*/  STG.E desc[UR4][R2.64], R17 ;  /* 0x0000001102007986 */ /* 0x004fe8000c101904 */
[----:B---3--:R-:W-:Y:S01]  /*01a0*/  STG.E desc[UR4][R8.64], R15 ;  /* 0x0000000f08007986 */ /* 0x008fe2000c101904 */
[----:B------:R-:W-:Y:S05]  /*01b0*/  EXIT ;  /* 0x000000000000794d */ /* 0x000fea0003800000 */
.L_x_1:
        /* <DEDUP_REMOVED lines=12> */
.L_x_3:


//--------------------- .nv.shared.reserved.0     --------------------------
	.section	.nv.shared.reserved.0,"aw",@nobits
	.weak		__nv_reservedSMEM_offset_0_alias
	.size		__nv_reservedSMEM_offset_0_alias, 0, 64
	.other		__nv_reservedSMEM_offset_0_alias,@"STO_CUDA_RESERVED_SHARED STV_DEFAULT"
__nv_reservedSMEM_offset_0_alias:
	.zero		0
	.zero		64


//--------------------- .nv.constant0._Z9CharMakerPfPh --------------------------
	.section	.nv.constant0._Z9CharMakerPfPh,"a",@progbits
	.sectionflags	@""
	.align	4
.nv.constant0._Z9CharMakerPfPh:
	.zero		912


//--------------------- .nv.constant0._Z11fftshift_2DPf --------------------------
	.section	.nv.constant0._Z11fftshift_2DPf,"a",@progbits
	.sectionflags	@""
	.align	4
.nv.constant0._Z11fftshift_2DPf:
	.zero		904


//--------------------- SYMBOLS --------------------------

	.type		.nv.reservedSmem.offset0,@object
	.size		.nv.reservedSmem.offset0,0x4
